.version 3.0
.target sm_30
.visible .entry log_2 (
  .param .u32 pArray,
  .param .s32 ArrCount)
{
  .reg .u16 w1, w2;
  .reg .u32 e1, xind, r1;
  .reg .u64 r2;
  .reg .f32 f1;
  .reg .pred p1;
  mov.u16         w1, %ctaid.x;
  mov.u16         w2, %ntid.x;
  cvt.u32.u16     e1, %tid.x;
  mad.wide.u16    xind, w1, w2, e1;
  ld.param.s32    e1, [ArrCount];
  setp.le.s32     p1, e1, xind;
@p1 bra           Exit;
  ld.param.u32    r1, [pArray];
  cvt.u64.u32     r2, r1;
  mad.wide.u32    r2, xind, 4, r2;
  ld.global.f32   f1, [r2+0];
  lg2.approx.f32  f1, f1;
  st.global.f32   [r2+0], f1;
Exit:
  ret;
}


// ===== COMPILED SASS (sm_100) =====

	.target	sm_100

	.elftype	@"ET_EXEC"


//--------------------- .note.nv.tkinfo           --------------------------
	.section	.note.nv.tkinfo,"",@"SHT_NOTE"
	.sectionflags	@"SHF_NOTE_NV_TKINFO"
	.tkinfo
        /*0018*/ 	.word	0x00000002
        /*0030*/ 	.string	""
        /*0030*/ 	.string	"ptxas"
        /*0030*/ 	.string	"Cuda compilation tools, release 13.0, V13.0.88"
        /*0030*/ 	.string	"Build cuda_13.0.r13.0/compiler.36424714_0"
        /*0030*/ 	.string	"-arch sm_100 "



//--------------------- .note.nv.cuinfo           --------------------------
	.section	.note.nv.cuinfo,"",@"SHT_NOTE"
	.sectionflags	@"SHF_NOTE_NV_CUINFO"
        /*0018*/ 	.short	0x0002
        /*001a*/ 	.short	0x001e
        /*001c*/ 	.short	0x0082
	.zero		2


//--------------------- .nv.info                  --------------------------
	.section	.nv.info,"",@"SHT_CUDA_INFO"
	.align	4


	//----- nvinfo : EIATTR_REGCOUNT
	.align		4
        /*0000*/ 	.byte	0x04, 0x2f
        /*0002*/ 	.short	(.L_1 - .L_0)
	.align		4
.L_0:
        /*0004*/ 	.word	index@(log_2)
        /*0008*/ 	.word	0x00000008


	//----- nvinfo : EIATTR_FRAME_SIZE
	.align		4
.L_1:
        /*000c*/ 	.byte	0x04, 0x11
        /*000e*/ 	.short	(.L_3 - .L_2)
	.align		4
.L_2:
        /*0010*/ 	.word	index@(log_2)
        /*0014*/ 	.word	0x00000000


	//----- nvinfo : EIATTR_MIN_STACK_SIZE
	.align		4
.L_3:
        /*0018*/ 	.byte	0x04, 0x12
        /*001a*/ 	.short	(.L_5 - .L_4)
	.align		4
.L_4:
        /*001c*/ 	.word	index@(log_2)
        /*0020*/ 	.word	0x00000000
.L_5:


//--------------------- .nv.compat                --------------------------
	.section	.nv.compat,"",@"SHT_CUDA_COMPAT_INFO"
	.align	4
        /*0000*/ 	.byte	0x02, 0x09, 0x00, 0x00, 0x02, 0x02, 0x01, 0x00, 0x02, 0x05, 0x05, 0x00, 0x03, 0x07, 0x01, 0x01
        /*0010*/ 	.byte	0x02, 0x03, 0x00, 0x00, 0x02, 0x06, 0x01, 0x00, 0x04, 0x0b, 0x08, 0x00, 0x01, 0x00, 0x00, 0x00
        /*0020*/ 	.byte	0x00, 0x00, 0x00, 0x00


//--------------------- .nv.info.log_2            --------------------------
	.section	.nv.info.log_2,"",@"SHT_CUDA_INFO"
	.sectionflags	@""
	.align	4


	//----- nvinfo : EIATTR_CUDA_API_VERSION
	.align		4
        /*0000*/ 	.byte	0x04, 0x37
        /*0002*/ 	.short	(.L_7 - .L_6)
.L_6:
        /*0004*/ 	.word	0x00000082


	//----- nvinfo : EIATTR_KPARAM_INFO
	.align		4
.L_7:
        /*0008*/ 	.byte	0x04, 0x17
        /*000a*/ 	.short	(.L_9 - .L_8)
.L_8:
        /*000c*/ 	.word	0x00000000
        /*0010*/ 	.short	0x0001
        /*0012*/ 	.short	0x0004
        /*0014*/ 	.byte	0x00, 0xf0, 0x11, 0x00


	//----- nvinfo : EIATTR_KPARAM_INFO
	.align		4
.L_9:
        /*0018*/ 	.byte	0x04, 0x17
        /*001a*/ 	.short	(.L_11 - .L_10)
.L_10:
        /*001c*/ 	.word	0x00000000
        /*0020*/ 	.short	0x0000
        /*0022*/ 	.short	0x0000
        /*0024*/ 	.byte	0x00, 0xf0, 0x11, 0x00


	//----- nvinfo : EIATTR_SPARSE_MMA_MASK
	.align		4
.L_11:
        /*0028*/ 	.byte	0x03, 0x50
        /*002a*/ 	.short	0x0000


	//----- nvinfo : EIATTR_MAXREG_COUNT
	.align		4
        /*002c*/ 	.byte	0x03, 0x1b
        /*002e*/ 	.short	0x00ff


	//----- nvinfo : EIATTR_MERCURY_ISA_VERSION
	.align		4
        /*0030*/ 	.byte	0x03, 0x5f
        /*0032*/ 	.short	0x0101


	//----- nvinfo : EIATTR_VRC_CTA_INIT_COUNT
	.align		4
        /*0034*/ 	.byte	0x02, 0x4a
	.zero		1
	.zero		1


	//----- nvinfo : EIATTR_EXIT_INSTR_OFFSETS
	.align		4
        /*0038*/ 	.byte	0x04, 0x1c
        /*003a*/ 	.short	(.L_13 - .L_12)


	//   ....[0]....
.L_12:
        /*003c*/ 	.word	0x000000a0


	//   ....[1]....
        /*0040*/ 	.word	0x00000150


	//----- nvinfo : EIATTR_CBANK_PARAM_SIZE
	.align		4
.L_13:
        /*0044*/ 	.byte	0x03, 0x19
        /*0046*/ 	.short	0x0008


	//----- nvinfo : EIATTR_PARAM_CBANK
	.align		4
        /*0048*/ 	.byte	0x04, 0x0a
        /*004a*/ 	.short	(.L_15 - .L_14)
	.align		4
.L_14:
        /*004c*/ 	.word	index@(.nv.constant0.log_2)
        /*0050*/ 	.short	0x0380
        /*0052*/ 	.short	0x0008


	//----- nvinfo : EIATTR_SW_WAR
	.align		4
.L_15:
        /*0054*/ 	.byte	0x04, 0x36
        /*0056*/ 	.short	(.L_17 - .L_16)
.L_16:
        /*0058*/ 	.word	0x00000008
.L_17:


//--------------------- .nv.callgraph             --------------------------
	.section	.nv.callgraph,"",@"SHT_CUDA_CALLGRAPH"
	.align	4
	.sectionentsize	8
	.align		4
        /*0000*/ 	.word	0x00000000
	.align		4
        /*0004*/ 	.word	0xffffffff
	.align		4
        /*0008*/ 	.word	0x00000000
	.align		4
        /*000c*/ 	.word	0xfffffffe
	.align		4
        /*0010*/ 	.word	0x00000000
	.align		4
        /*0014*/ 	.word	0xfffffffd
	.align		4
        /*0018*/ 	.word	0x00000000
	.align		4
        /*001c*/ 	.word	0xfffffffc


//--------------------- .text.log_2               --------------------------
	.section	.text.log_2,"ax",@progbits
	.align	128
        .global         log_2
        .type           log_2,@function
        .size           log_2,(.L_x_1 - log_2)
        .other          log_2,@"STO_CUDA_ENTRY STV_DEFAULT"
log_2:
.text.log_2:
[----:B------:R-:W-:Y:S01]  /*0000*/  LDC R1, c[0x0][0x37c] ;  /* 0x0000df00ff017b82 */ /* 0x000fe20000000800 */
[----:B------:R-:W0:Y:S07]  /*0010*/  S2R R0, SR_TID.X ;  /* 0x0000000000007919 */ /* 0x000e2e0000002100 */
[----:B------:R-:W1:Y:S01]  /*0020*/  S2UR UR4, SR_CTAID.X ;  /* 0x00000000000479c3 */ /* 0x000e620000002500 */
[----:B------:R-:W2:Y:S07]  /*0030*/  LDCU UR5, c[0x0][0x384] ;  /* 0x00007080ff0577ac */ /* 0x000eae0008000800 */
[----:B------:R-:W3:Y:S01]  /*0040*/  LDC R3, c[0x0][0x360] ;  /* 0x0000d800ff037b82 */ /* 0x000ee20000000800 */
[----:B-1----:R-:W-:Y:S01]  /*0050*/  ULOP3.LUT UR4, UR4, 0xffff, URZ, 0xc0, !UPT ;  /* 0x0000ffff04047892 */ /* 0x002fe2000f8ec0ff */
[----:B0-----:R-:W-:-:S02]  /*0060*/  LOP3.LUT R0, R0, 0xffff, RZ, 0xc0, !PT ;  /* 0x0000ffff00007812 */ /* 0x001fc400078ec0ff */
[----:B---3--:R-:W-:-:S05]  /*0070*/  LOP3.LUT R3, R3, 0xffff, RZ, 0xc0, !PT ;  /* 0x0000ffff03037812 */ /* 0x008fca00078ec0ff */
[----:B------:R-:W-:-:S05]  /*0080*/  IMAD R0, R3, UR4, R0 ;  /* 0x0000000403007c24 */ /* 0x000fca000f8e0200 */
[----:B--2---:R-:W-:-:S13]  /*0090*/  ISETP.GE.AND P0, PT, R0, UR5, PT ;  /* 0x0000000500007c0c */ /* 0x004fda000bf06270 */
[----:B------:R-:W-:Y:S05]  /*00a0*/  @P0 EXIT ;  /* 0x000000000000094d */ /* 0x000fea0003800000 */
[----:B------:R-:W0:Y:S01]  /*00b0*/  LDCU UR6, c[0x0][0x380] ;  /* 0x00007000ff0677ac */ /* 0x000e220008000800 */
[----:B------:R-:W1:Y:S01]  /*00c0*/  LDCU.64 UR4, c[0x0][0x358] ;  /* 0x00006b00ff0477ac */ /* 0x000e620008000a00 */
[----:B0-----:R-:W-:-:S04]  /*00d0*/  LEA R2, P0, R0, UR6, 0x2 ;  /* 0x0000000600027c11 */ /* 0x001fc8000f8010ff */
[----:B------:R-:W-:-:S05]  /*00e0*/  LEA.HI.X R3, R0, RZ, RZ, 0x2, P0 ;  /* 0x000000ff00037211 */ /* 0x000fca00000f14ff */
[----:B-1----:R-:W2:Y:S02]  /*00f0*/  LDG.E R0, desc[UR4][R2.64] ;  /* 0x0000000402007981 */ /* 0x002ea4000c1e1900 */
[----:B--2---:R-:W-:-:S13]  /*0100*/  FSETP.GEU.AND P0, PT, |R0|, 1.175494350822287508e-38, PT ;  /* 0x008000000000780b */ /* 0x004fda0003f0e200 */
[----:B------:R-:W-:-:S04]  /*0110*/  @!P0 FMUL R0, R0, 16777216 ;  /* 0x4b80000000008820 */ /* 0x000fc80000400000 */
[----:B------:R-:W0:Y:S02]  /*0120*/  MUFU.LG2 R5, R0 ;  /* 0x0000000000057308 */ /* 0x000e240000000c00 */
[----:B0-----:R-:W-:-:S05]  /*0130*/  @!P0 FADD R5, R5, -24 ;  /* 0xc1c0000005058421 */ /* 0x001fca0000000000 */
[----:B------:R-:W-:Y:S01]  /*0140*/  STG.E desc[UR4][R2.64], R5 ;  /* 0x0000000502007986 */ /* 0x000fe2000c101904 */
[----:B------:R-:W-:Y:S05]  /*0150*/  EXIT ;  /* 0x000000000000794d */ /* 0x000fea0003800000 */
.L_x_0:
[----:B------:R-:W-:-:S00]  /*0160*/  BRA `(.L_x_0) ;  /* 0xfffffffc00fc7947 */ /* 0x000fc0000383ffff */
[----:B------:R-:W-:-:S00]  /*0170*/  NOP ;  /* 0x0000000000007918 */ /* 0x000fc00000000000 */
        /* <DEDUP_REMOVED lines=8> */
.L_x_1:


//--------------------- .nv.shared.reserved.0     --------------------------
	.section	.nv.shared.reserved.0,"aw",@nobits
	.weak		__nv_reservedSMEM_offset_0_alias
	.size		__nv_reservedSMEM_offset_0_alias, 0, 64
	.other		__nv_reservedSMEM_offset_0_alias,@"STO_CUDA_RESERVED_SHARED STV_DEFAULT"
__nv_reservedSMEM_offset_0_alias:
	.zero		0
	.zero		64


//--------------------- .nv.constant0.log_2       --------------------------
	.section	.nv.constant0.log_2,"a",@progbits
	.sectionflags	@""
	.align	4
.nv.constant0.log_2:
	.zero		904


//--------------------- SYMBOLS --------------------------

	.type		.nv.reservedSmem.offset0,@object
	.size		.nv.reservedSmem.offset0,0x4
